//
// Generated by NVIDIA NVVM Compiler
//
// Compiler Build ID: CL-36424714
// Cuda compilation tools, release 13.0, V13.0.88
// Based on NVVM 20.0.0
//

.version 9.0
.target sm_100
.address_size 64

	// .globl	cuda_update_image

.visible .entry cuda_update_image(
	.param .u16 cuda_update_image_param_0,
	.param .u16 cuda_update_image_param_1,
	.param .f32 cuda_update_image_param_2,
	.param .u64 .ptr .align 1 cuda_update_image_param_3,
	.param .u64 .ptr .align 1 cuda_update_image_param_4,
	.param .u64 .ptr .align 1 cuda_update_image_param_5,
	.param .f32 cuda_update_image_param_6,
	.param .u64 .ptr .align 1 cuda_update_image_param_7
)
{
	.reg .pred 	%p<5>;
	.reg .b16 	%rs<5>;
	.reg .b32 	%r<18>;
	.reg .b32 	%f<11>;
	.reg .b64 	%rd<9>;

	ld.param.u16 	%rs1, [cuda_update_image_param_0];
	ld.param.u16 	%rs2, [cuda_update_image_param_1];
	ld.param.f32 	%f1, [cuda_update_image_param_2];
	ld.param.u64 	%rd1, [cuda_update_image_param_3];
	ld.param.u64 	%rd2, [cuda_update_image_param_4];
	ld.param.f32 	%f2, [cuda_update_image_param_6];
	mov.u32 	%r4, %ctaid.x;
	mov.u32 	%r5, %ntid.x;
	mov.u32 	%r6, %tid.x;
	mad.lo.s32 	%r1, %r4, %r5, %r6;
	mov.u32 	%r7, %ctaid.y;
	mov.u32 	%r8, %ntid.y;
	mov.u32 	%r9, %tid.y;
	mad.lo.s32 	%r10, %r7, %r8, %r9;
	cvt.u32.u16 	%r3, %rs2;
	setp.ge.s32 	%p1, %r1, %r3;
	setp.ge.u32 	%p2, %r10, %r3;
	or.pred  	%p3, %p1, %p2;
	@%p3 bra 	$L__BB0_2;
	cvta.to.global.u64 	%rd3, %rd2;
	cvta.to.global.u64 	%rd4, %rd1;
	mad.lo.s32 	%r11, %r1, %r3, %r10;
	shl.b32 	%r12, %r11, 2;
	cvt.rn.f32.s32 	%f3, %r1;
	mul.f32 	%f4, %f1, %f3;
	cvt.rzi.s32.f32 	%r13, %f4;
	cvt.u32.u16 	%r14, %rs1;
	cvt.rn.f32.u32 	%f5, %r10;
	mul.f32 	%f6, %f1, %f5;
	cvt.rzi.s32.f32 	%r15, %f6;
	mad.lo.s32 	%r16, %r13, %r14, %r15;
	mul.wide.s32 	%rd5, %r16, 4;
	add.s64 	%rd6, %rd3, %rd5;
	ld.global.f32 	%f7, [%rd6];
	div.rn.f32 	%f8, %f7, %f2;
	setp.gt.f32 	%p4, %f8, 0f3F800000;
	selp.f32 	%f9, 0f3F800000, %f8, %p4;
	mul.f32 	%f10, %f9, 0f437F0000;
	cvt.rzi.u32.f32 	%r17, %f10;
	cvt.s64.s32 	%rd7, %r12;
	add.s64 	%rd8, %rd4, %rd7;
	mov.b16 	%rs4, 0;
	st.global.u8 	[%rd8], %rs4;
	st.global.u8 	[%rd8+1], %rs4;
	st.global.u8 	[%rd8+2], %r17;
$L__BB0_2:
	ret;

}


// ===== COMPILED SASS (sm_100) =====

	.target	sm_100

	.elftype	@"ET_EXEC"


//--------------------- .note.nv.tkinfo           --------------------------
	.section	.note.nv.tkinfo,"",@"SHT_NOTE"
	.sectionflags	@"SHF_NOTE_NV_TKINFO"
	.tkinfo
        /*0018*/ 	.word	0x00000002
        /*0030*/ 	.string	""
        /*0030*/ 	.string	"ptxas"
        /*0030*/ 	.string	"Cuda compilation tools, release 13.0, V13.0.88"
        /*0030*/ 	.string	"Build cuda_13.0.r13.0/compiler.36424714_0"
        /*0030*/ 	.string	"-arch sm_100 -m 64 "



//--------------------- .note.nv.cuinfo           --------------------------
	.section	.note.nv.cuinfo,"",@"SHT_NOTE"
	.sectionflags	@"SHF_NOTE_NV_CUINFO"
        /*0018*/ 	.short	0x0002
        /*001a*/ 	.short	0x0064
        /*001c*/ 	.short	0x0082
	.zero		2


//--------------------- .nv.info                  --------------------------
	.section	.nv.info,"",@"SHT_CUDA_INFO"
	.align	4


	//----- nvinfo : EIATTR_REGCOUNT
	.align		4
        /*0000*/ 	.byte	0x04, 0x2f
        /*0002*/ 	.short	(.L_1 - .L_0)
	.align		4
.L_0:
        /*0004*/ 	.word	index@(cuda_update_image)
        /*0008*/ 	.word	0x00000010


	//----- nvinfo : EIATTR_FRAME_SIZE
	.align		4
.L_1:
        /*000c*/ 	.byte	0x04, 0x11
        /*000e*/ 	.short	(.L_3 - .L_2)
	.align		4
.L_2:
        /*0010*/ 	.word	index@($__internal_0_$__cuda_sm3x_div_rn_noftz_f32_slowpath)
        /*0014*/ 	.word	0x00000000


	//----- nvinfo : EIATTR_FRAME_SIZE
	.align		4
.L_3:
        /*0018*/ 	.byte	0x04, 0x11
        /*001a*/ 	.short	(.L_5 - .L_4)
	.align		4
.L_4:
        /*001c*/ 	.word	index@(cuda_update_image)
        /*0020*/ 	.word	0x00000000


	//----- nvinfo : EIATTR_MIN_STACK_SIZE
	.align		4
.L_5:
        /*0024*/ 	.byte	0x04, 0x12
        /*0026*/ 	.short	(.L_7 - .L_6)
	.align		4
.L_6:
        /*0028*/ 	.word	index@(cuda_update_image)
        /*002c*/ 	.word	0x00000000
.L_7:


//--------------------- .nv.compat                --------------------------
	.section	.nv.compat,"",@"SHT_CUDA_COMPAT_INFO"
	.align	4
        /*0000*/ 	.byte	0x02, 0x09, 0x00, 0x00, 0x02, 0x02, 0x01, 0x00, 0x02, 0x05, 0x05, 0x00, 0x03, 0x07, 0x01, 0x01
        /*0010*/ 	.byte	0x02, 0x03, 0x00, 0x00, 0x02, 0x06, 0x01, 0x00, 0x04, 0x0b, 0x08, 0x00, 0x01, 0x00, 0x00, 0x00
        /*0020*/ 	.byte	0x00, 0x00, 0x00, 0x00


//--------------------- .nv.info.cuda_update_image --------------------------
	.section	.nv.info.cuda_update_image,"",@"SHT_CUDA_INFO"
	.sectionflags	@""
	.align	4


	//----- nvinfo : EIATTR_CUDA_API_VERSION
	.align		4
        /*0000*/ 	.byte	0x04, 0x37
        /*0002*/ 	.short	(.L_9 - .L_8)
.L_8:
        /*0004*/ 	.word	0x00000082


	//----- nvinfo : EIATTR_KPARAM_INFO
	.align		4
.L_9:
        /*0008*/ 	.byte	0x04, 0x17
        /*000a*/ 	.short	(.L_11 - .L_10)
.L_10:
        /*000c*/ 	.word	0x00000000
        /*0010*/ 	.short	0x0007
        /*0012*/ 	.short	0x0028
        /*0014*/ 	.byte	0x00, 0xf5, 0x21, 0x00


	//----- nvinfo : EIATTR_KPARAM_INFO
	.align		4
.L_11:
        /*0018*/ 	.byte	0x04, 0x17
        /*001a*/ 	.short	(.L_13 - .L_12)
.L_12:
        /*001c*/ 	.word	0x00000000
        /*0020*/ 	.short	0x0006
        /*0022*/ 	.short	0x0020
        /*0024*/ 	.byte	0x00, 0xf0, 0x11, 0x00


	//----- nvinfo : EIATTR_KPARAM_INFO
	.align		4
.L_13:
        /*0028*/ 	.byte	0x04, 0x17
        /*002a*/ 	.short	(.L_15 - .L_14)
.L_14:
        /*002c*/ 	.word	0x00000000
        /*0030*/ 	.short	0x0005
        /*0032*/ 	.short	0x0018
        /*0034*/ 	.byte	0x00, 0xf5, 0x21, 0x00


	//----- nvinfo : EIATTR_KPARAM_INFO
	.align		4
.L_15:
        /*0038*/ 	.byte	0x04, 0x17
        /*003a*/ 	.short	(.L_17 - .L_16)
.L_16:
        /*003c*/ 	.word	0x00000000
        /*0040*/ 	.short	0x0004
        /*0042*/ 	.short	0x0010
        /*0044*/ 	.byte	0x00, 0xf5, 0x21, 0x00


	//----- nvinfo : EIATTR_KPARAM_INFO
	.align		4
.L_17:
        /*0048*/ 	.byte	0x04, 0x17
        /*004a*/ 	.short	(.L_19 - .L_18)
.L_18:
        /*004c*/ 	.word	0x00000000
        /*0050*/ 	.short	0x0003
        /*0052*/ 	.short	0x0008
        /*0054*/ 	.byte	0x00, 0xf5, 0x21, 0x00


	//----- nvinfo : EIATTR_KPARAM_INFO
	.align		4
.L_19:
        /*0058*/ 	.byte	0x04, 0x17
        /*005a*/ 	.short	(.L_21 - .L_20)
.L_20:
        /*005c*/ 	.word	0x00000000
        /*0060*/ 	.short	0x0002
        /*0062*/ 	.short	0x0004
        /*0064*/ 	.byte	0x00, 0xf0, 0x11, 0x00


	//----- nvinfo : EIATTR_KPARAM_INFO
	.align		4
.L_21:
        /*0068*/ 	.byte	0x04, 0x17
        /*006a*/ 	.short	(.L_23 - .L_22)
.L_22:
        /*006c*/ 	.word	0x00000000
        /*0070*/ 	.short	0x0001
        /*0072*/ 	.short	0x0002
        /*0074*/ 	.byte	0x00, 0xf0, 0x09, 0x00


	//----- nvinfo : EIATTR_KPARAM_INFO
	.align		4
.L_23:
        /*0078*/ 	.byte	0x04, 0x17
        /*007a*/ 	.short	(.L_25 - .L_24)
.L_24:
        /*007c*/ 	.word	0x00000000
        /*0080*/ 	.short	0x0000
        /*0082*/ 	.short	0x0000
        /*0084*/ 	.byte	0x00, 0xf0, 0x09, 0x00


	//----- nvinfo : EIATTR_SPARSE_MMA_MASK
	.align		4
.L_25:
        /*0088*/ 	.byte	0x03, 0x50
        /*008a*/ 	.short	0x0000


	//----- nvinfo : EIATTR_MAXREG_COUNT
	.align		4
        /*008c*/ 	.byte	0x03, 0x1b
        /*008e*/ 	.short	0x00ff


	//----- nvinfo : EIATTR_MERCURY_ISA_VERSION
	.align		4
        /*0090*/ 	.byte	0x03, 0x5f
        /*0092*/ 	.short	0x0101


	//----- nvinfo : EIATTR_VRC_CTA_INIT_COUNT
	.align		4
        /*0094*/ 	.byte	0x02, 0x4a
	.zero		1
	.zero		1


	//----- nvinfo : EIATTR_EXIT_INSTR_OFFSETS
	.align		4
        /*0098*/ 	.byte	0x04, 0x1c
        /*009a*/ 	.short	(.L_27 - .L_26)


	//   ....[0]....
.L_26:
        /*009c*/ 	.word	0x000000c0


	//   ....[1]....
        /*00a0*/ 	.word	0x00000330


	//----- nvinfo : EIATTR_CRS_STACK_SIZE
	.align		4
.L_27:
        /*00a4*/ 	.byte	0x04, 0x1e
        /*00a6*/ 	.short	(.L_29 - .L_28)
.L_28:
        /*00a8*/ 	.word	0x00000000


	//----- nvinfo : EIATTR_CBANK_PARAM_SIZE
	.align		4
.L_29:
        /*00ac*/ 	.byte	0x03, 0x19
        /*00ae*/ 	.short	0x0030


	//----- nvinfo : EIATTR_PARAM_CBANK
	.align		4
        /*00b0*/ 	.byte	0x04, 0x0a
        /*00b2*/ 	.short	(.L_31 - .L_30)
	.align		4
.L_30:
        /*00b4*/ 	.word	index@(.nv.constant0.cuda_update_image)
        /*00b8*/ 	.short	0x0380
        /*00ba*/ 	.short	0x0030


	//----- nvinfo : EIATTR_SW_WAR
	.align		4
.L_31:
        /*00bc*/ 	.byte	0x04, 0x36
        /*00be*/ 	.short	(.L_33 - .L_32)
.L_32:
        /*00c0*/ 	.word	0x00000008
.L_33:


//--------------------- .nv.callgraph             --------------------------
	.section	.nv.callgraph,"",@"SHT_CUDA_CALLGRAPH"
	.align	4
	.sectionentsize	8
	.align		4
        /*0000*/ 	.word	0x00000000
	.align		4
        /*0004*/ 	.word	0xffffffff
	.align		4
        /*0008*/ 	.word	0x00000000
	.align		4
        /*000c*/ 	.word	0xfffffffe
	.align		4
        /*0010*/ 	.word	0x00000000
	.align		4
        /*0014*/ 	.word	0xfffffffd
	.align		4
        /*0018*/ 	.word	0x00000000
	.align		4
        /*001c*/ 	.word	0xfffffffc


//--------------------- .text.cuda_update_image   --------------------------
	.section	.text.cuda_update_image,"ax",@progbits
	.align	128
        .global         cuda_update_image
        .type           cuda_update_image,@function
        .size           cuda_update_image,(.L_x_14 - cuda_update_image)
        .other          cuda_update_image,@"STO_CUDA_ENTRY STV_DEFAULT"
cuda_update_image:
.text.cuda_update_image:
[----:B------:R-:W-:Y:S01]  /*0000*/  LDC R1, c[0x0][0x37c] ;  /* 0x0000df00ff017b82 */ /* 0x000fe20000000800 */
[----:B------:R-:W0:Y:S07]  /*0010*/  S2R R0, SR_TID.Y ;  /* 0x0000000000007919 */ /* 0x000e2e0000002200 */
[----:B------:R-:W1:Y:S01]  /*0020*/  LDC R2, c[0x0][0x360] ;  /* 0x0000d800ff027b82 */ /* 0x000e620000000800 */
[----:B------:R-:W2:Y:S01]  /*0030*/  LDCU.U16 UR6, c[0x0][0x382] ;  /* 0x00007040ff0677ac */ /* 0x000ea20008000400 */
[----:B------:R-:W1:Y:S06]  /*0040*/  S2R R5, SR_TID.X ;  /* 0x0000000000057919 */ /* 0x000e6c0000002100 */
[----:B------:R-:W0:Y:S08]  /*0050*/  S2UR UR5, SR_CTAID.Y ;  /* 0x00000000000579c3 */ /* 0x000e300000002600 */
[----:B------:R-:W0:Y:S08]  /*0060*/  LDC R3, c[0x0][0x364] ;  /* 0x0000d900ff037b82 */ /* 0x000e300000000800 */
[----:B------:R-:W1:Y:S01]  /*0070*/  S2UR UR4, SR_CTAID.X ;  /* 0x00000000000479c3 */ /* 0x000e620000002500 */
[----:B0-----:R-:W-:-:S05]  /*0080*/  IMAD R3, R3, UR5, R0 ;  /* 0x0000000503037c24 */ /* 0x001fca000f8e0200 */
[----:B--2---:R-:W-:Y:S01]  /*0090*/  ISETP.GE.U32.AND P0, PT, R3, UR6, PT ;  /* 0x0000000603007c0c */ /* 0x004fe2000bf06070 */
[----:B-1----:R-:W-:-:S05]  /*00a0*/  IMAD R2, R2, UR4, R5 ;  /* 0x0000000402027c24 */ /* 0x002fca000f8e0205 */
[----:B------:R-:W-:-:S13]  /*00b0*/  ISETP.GE.OR P0, PT, R2, UR6, P0 ;  /* 0x0000000602007c0c */ /* 0x000fda0008706670 */
[----:B------:R-:W-:Y:S05]  /*00c0*/  @P0 EXIT ;  /* 0x000000000000094d */ /* 0x000fea0003800000 */
[----:B------:R-:W0:Y:S01]  /*00d0*/  LDCU.64 UR4, c[0x0][0x380] ;  /* 0x00007000ff0477ac */ /* 0x000e220008000a00 */
[----:B------:R-:W-:Y:S01]  /*00e0*/  I2FP.F32.S32 R0, R2 ;  /* 0x0000000200007245 */ /* 0x000fe20000201400 */
[----:B------:R-:W1:Y:S01]  /*00f0*/  LDC.64 R4, c[0x0][0x390] ;  /* 0x0000e400ff047b82 */ /* 0x000e620000000a00 */
[----:B------:R-:W2:Y:S07]  /*0100*/  LDCU.64 UR8, c[0x0][0x358] ;  /* 0x00006b00ff0877ac */ /* 0x000eae0008000a00 */
[----:B------:R-:W3:Y:S01]  /*0110*/  LDC R11, c[0x0][0x3a0] ;  /* 0x0000e800ff0b7b82 */ /* 0x000ee20000000800 */
[----:B0-----:R-:W-:Y:S01]  /*0120*/  FMUL R6, R0, UR5 ;  /* 0x0000000500067c20 */ /* 0x001fe20008400000 */
[----:B------:R-:W-:Y:S01]  /*0130*/  I2FP.F32.U32 R0, R3 ;  /* 0x0000000300007245 */ /* 0x000fe20000201000 */
[----:B------:R-:W-:-:S04]  /*0140*/  ULOP3.LUT UR4, UR4, 0xffff, URZ, 0xc0, !UPT ;  /* 0x0000ffff04047892 */ /* 0x000fc8000f8ec0ff */
[----:B------:R-:W-:Y:S01]  /*0150*/  FMUL R7, R0, UR5 ;  /* 0x0000000500077c20 */ /* 0x000fe20008400000 */
[----:B------:R-:W-:Y:S08]  /*0160*/  F2I.TRUNC.NTZ R6, R6 ;  /* 0x0000000600067305 */ /* 0x000ff0000020f100 */
[----:B------:R-:W0:Y:S02]  /*0170*/  F2I.TRUNC.NTZ R7, R7 ;  /* 0x0000000700077305 */ /* 0x000e24000020f100 */
[----:B0-----:R-:W-:-:S04]  /*0180*/  IMAD R9, R6, UR4, R7 ;  /* 0x0000000406097c24 */ /* 0x001fc8000f8e0207 */
[----:B-1----:R-:W-:-:S05]  /*0190*/  IMAD.WIDE R4, R9, 0x4, R4 ;  /* 0x0000000409047825 */ /* 0x002fca00078e0204 */
[----:B--2---:R-:W2:Y:S01]  /*01a0*/  LDG.E R0, desc[UR8][R4.64] ;  /* 0x0000000804007981 */ /* 0x004ea2000c1e1900 */
[----:B---3--:R-:W0:Y:S01]  /*01b0*/  MUFU.RCP R8, R11 ;  /* 0x0000000b00087308 */ /* 0x008e220000001000 */
[----:B------:R-:W-:Y:S01]  /*01c0*/  IMAD R2, R2, UR6, R3 ;  /* 0x0000000602027c24 */ /* 0x000fe2000f8e0203 */
[----:B------:R-:W-:Y:S03]  /*01d0*/  BSSY.RECONVERGENT B0, `(.L_x_0) ;  /* 0x000000c000007945 */ /* 0x000fe60003800200 */
[----:B------:R-:W-:Y:S02]  /*01e0*/  IMAD.SHL.U32 R2, R2, 0x4, RZ ;  /* 0x0000000402027824 */ /* 0x000fe400078e00ff */
[----:B0-----:R-:W-:-:S04]  /*01f0*/  FFMA R9, R8, -R11, 1 ;  /* 0x3f80000008097423 */ /* 0x001fc8000000080b */
[----:B------:R-:W-:Y:S01]  /*0200*/  FFMA R9, R8, R9, R8 ;  /* 0x0000000908097223 */ /* 0x000fe20000000008 */
[----:B--2---:R-:W0:Y:S03]  /*0210*/  FCHK P0, R0, R11 ;  /* 0x0000000b00007302 */ /* 0x004e260000000000 */
[----:B------:R-:W-:-:S04]  /*0220*/  FFMA R6, R0, R9, RZ ;  /* 0x0000000900067223 */ /* 0x000fc800000000ff */
[----:B------:R-:W-:-:S04]  /*0230*/  FFMA R3, R6, -R11, R0 ;  /* 0x8000000b06037223 */ /* 0x000fc80000000000 */
[----:B------:R-:W-:Y:S01]  /*0240*/  FFMA R3, R9, R3, R6 ;  /* 0x0000000309037223 */ /* 0x000fe20000000006 */
[----:B0-----:R-:W-:Y:S06]  /*0250*/  @!P0 BRA `(.L_x_1) ;  /* 0x00000000000c8947 */ /* 0x001fec0003800000 */
[----:B------:R-:W-:-:S07]  /*0260*/  MOV R4, 0x280 ;  /* 0x0000028000047802 */ /* 0x000fce0000000f00 */
[----:B------:R-:W-:Y:S05]  /*0270*/  CALL.REL.NOINC `($__internal_0_$__cuda_sm3x_div_rn_noftz_f32_slowpath) ;  /* 0x0000000000307944 */ /* 0x000fea0003c00000 */
[----:B------:R-:W-:-:S07]  /*0280*/  IMAD.MOV.U32 R3, RZ, RZ, R0 ;  /* 0x000000ffff037224 */ /* 0x000fce00078e0000 */
.L_x_1:
[----:B------:R-:W-:Y:S05]  /*0290*/  BSYNC.RECONVERGENT B0 ;  /* 0x0000000000007941 */ /* 0x000fea0003800200 */
.L_x_0:
[----:B------:R-:W0:Y:S01]  /*02a0*/  LDCU.64 UR4, c[0x0][0x388] ;  /* 0x00007100ff0477ac */ /* 0x000e220008000a00 */
[----:B------:R-:W-:-:S05]  /*02b0*/  FMNMX.NAN R3, R3, 1, PT ;  /* 0x3f80000003037809 */ /* 0x000fca0003820000 */
[----:B------:R-:W-:-:S06]  /*02c0*/  FMUL R3, R3, 255 ;  /* 0x437f000003037820 */ /* 0x000fcc0000400000 */
[----:B------:R-:W1:Y:S01]  /*02d0*/  F2I.U32.TRUNC.NTZ R3, R3 ;  /* 0x0000000300037305 */ /* 0x000e62000020f000 */
[----:B0-----:R-:W-:-:S04]  /*02e0*/  IADD3 R4, P0, PT, R2, UR4, RZ ;  /* 0x0000000402047c10 */ /* 0x001fc8000ff1e0ff */
[----:B------:R-:W-:-:S05]  /*02f0*/  LEA.HI.X.SX32 R5, R2, UR5, 0x1, P0 ;  /* 0x0000000502057c11 */ /* 0x000fca00080f0eff */
[----:B-1----:R-:W-:Y:S04]  /*0300*/  STG.E.U8 desc[UR8][R4.64+0x2], R3 ;  /* 0x0000020304007986 */ /* 0x002fe8000c101108 */
[----:B------:R-:W-:Y:S04]  /*0310*/  STG.E.U8 desc[UR8][R4.64], RZ ;  /* 0x000000ff04007986 */ /* 0x000fe8000c101108 */
[----:B------:R-:W-:Y:S01]  /*0320*/  STG.E.U8 desc[UR8][R4.64+0x1], RZ ;  /* 0x000001ff04007986 */ /* 0x000fe2000c101108 */
[----:B------:R-:W-:Y:S05]  /*0330*/  EXIT ;  /* 0x000000000000794d */ /* 0x000fea0003800000 */
        .weak           $__internal_0_$__cuda_sm3x_div_rn_noftz_f32_slowpath
        .type           $__internal_0_$__cuda_sm3x_div_rn_noftz_f32_slowpath,@function
        .size           $__internal_0_$__cuda_sm3x_div_rn_noftz_f32_slowpath,(.L_x_14 - $__internal_0_$__cuda_sm3x_div_rn_noftz_f32_slowpath)
$__internal_0_$__cuda_sm3x_div_rn_noftz_f32_slowpath:
[----:B------:R-:W0:Y:S01]  /*0340*/  LDC R3, c[0x0][0x3a0] ;  /* 0x0000e800ff037b82 */ /* 0x000e220000000800 */
[--C-:B------:R-:W-:Y:S01]  /*0350*/  SHF.R.U32.HI R5, RZ, 0x17, R0.reuse ;  /* 0x00000017ff057819 */ /* 0x100fe20000011600 */
[----:B------:R-:W1:Y:S01]  /*0360*/  LDCU UR4, c[0x0][0x3a0] ;  /* 0x00007400ff0477ac */ /* 0x000e620008000800 */
[----:B------:R-:W-:Y:S01]  /*0370*/  BSSY.RECONVERGENT B1, `(.L_x_2) ;  /* 0x0000064000017945 */ /* 0x000fe20003800200 */
[----:B------:R-:W-:Y:S01]  /*0380*/  IMAD.MOV.U32 R7, RZ, RZ, R0 ;  /* 0x000000ffff077224 */ /* 0x000fe200078e0000 */
[----:B------:R-:W-:-:S05]  /*0390*/  LOP3.LUT R5, R5, 0xff, RZ, 0xc0, !PT ;  /* 0x000000ff05057812 */ /* 0x000fca00078ec0ff */
[----:B------:R-:W-:Y:S02]  /*03a0*/  VIADD R10, R5, 0xffffffff ;  /* 0xffffffff050a7836 */ /* 0x000fe40000000000 */
[----:B-1----:R-:W-:Y:S01]  /*03b0*/  IMAD.U32 R8, RZ, RZ, UR4 ;  /* 0x00000004ff087e24 */ /* 0x002fe2000f8e00ff */
[----:B0-----:R-:W-:-:S04]  /*03c0*/  SHF.R.U32.HI R6, RZ, 0x17, R3 ;  /* 0x00000017ff067819 */ /* 0x001fc80000011603 */
[----:B------:R-:W-:-:S05]  /*03d0*/  LOP3.LUT R6, R6, 0xff, RZ, 0xc0, !PT ;  /* 0x000000ff06067812 */ /* 0x000fca00078ec0ff */
[----:B------:R-:W-:-:S05]  /*03e0*/  VIADD R11, R6, 0xffffffff ;  /* 0xffffffff060b7836 */ /* 0x000fca0000000000 */
[----:B------:R-:W-:-:S04]  /*03f0*/  ISETP.GT.U32.AND P0, PT, R11, 0xfd, PT ;  /* 0x000000fd0b00780c */ /* 0x000fc80003f04070 */
[----:B------:R-:W-:-:S13]  /*0400*/  ISETP.GT.U32.OR P0, PT, R10, 0xfd, P0 ;  /* 0x000000fd0a00780c */ /* 0x000fda0000704470 */
[----:B------:R-:W-:Y:S01]  /*0410*/  @!P0 IMAD.MOV.U32 R9, RZ, RZ, RZ ;  /* 0x000000ffff098224 */ /* 0x000fe200078e00ff */
[----:B------:R-:W-:Y:S06]  /*0420*/  @!P0 BRA `(.L_x_3) ;  /* 0x00000000005c8947 */ /* 0x000fec0003800000 */
[----:B------:R-:W-:Y:S02]  /*0430*/  FSETP.GTU.FTZ.AND P1, PT, |R3|, +INF , PT ;  /* 0x7f8000000300780b */ /* 0x000fe40003f3c200 */
[----:B------:R-:W-:-:S04]  /*0440*/  FSETP.GTU.FTZ.AND P0, PT, |R0|, +INF , PT ;  /* 0x7f8000000000780b */ /* 0x000fc80003f1c200 */
[----:B------:R-:W-:-:S13]  /*0450*/  PLOP3.LUT P0, PT, P0, P1, PT, 0xf8, 0x8f ;  /* 0x00000000008f781c */ /* 0x000fda0000703f70 */
[----:B------:R-:W-:Y:S05]  /*0460*/  @P0 BRA `(.L_x_4) ;  /* 0x00000004004c0947 */ /* 0x000fea0003800000 */
[----:B------:R-:W-:-:S13]  /*0470*/  LOP3.LUT P0, RZ, R8, 0x7fffffff, R7, 0xc8, !PT ;  /* 0x7fffffff08ff7812 */ /* 0x000fda000780c807 */
[----:B------:R-:W-:Y:S05]  /*0480*/  @!P0 BRA `(.L_x_5) ;  /* 0x00000004003c8947 */ /* 0x000fea0003800000 */
[C---:B------:R-:W-:Y:S02]  /*0490*/  FSETP.NEU.FTZ.AND P2, PT, |R0|.reuse, +INF , PT ;  /* 0x7f8000000000780b */ /* 0x040fe40003f5d200 */
[----:B------:R-:W-:Y:S02]  /*04a0*/  FSETP.NEU.FTZ.AND P1, PT, |R3|, +INF , PT ;  /* 0x7f8000000300780b */ /* 0x000fe40003f3d200 */
[----:B------:R-:W-:-:S11]  /*04b0*/  FSETP.NEU.FTZ.AND P0, PT, |R0|, +INF , PT ;  /* 0x7f8000000000780b */ /* 0x000fd60003f1d200 */
[----:B------:R-:W-:Y:S05]  /*04c0*/  @!P1 BRA !P2, `(.L_x_5) ;  /* 0x00000004002c9947 */ /* 0x000fea0005000000 */
[----:B------:R-:W-:-:S04]  /*04d0*/  LOP3.LUT P2, RZ, R7, 0x7fffffff, RZ, 0xc0, !PT ;  /* 0x7fffffff07ff7812 */ /* 0x000fc8000784c0ff */
[----:B------:R-:W-:-:S13]  /*04e0*/  PLOP3.LUT P1, PT, P1, P2, PT, 0x2f, 0xf2 ;  /* 0x0000000000f2781c */ /* 0x000fda0000f24577 */
[----:B------:R-:W-:Y:S05]  /*04f0*/  @P1 BRA `(.L_x_6) ;  /* 0x0000000400181947 */ /* 0x000fea0003800000 */
[----:B------:R-:W-:-:S04]  /*0500*/  LOP3.LUT P1, RZ, R8, 0x7fffffff, RZ, 0xc0, !PT ;  /* 0x7fffffff08ff7812 */ /* 0x000fc8000782c0ff */
[----:B------:R-:W-:-:S13]  /*0510*/  PLOP3.LUT P0, PT, P0, P1, PT, 0x2f, 0xf2 ;  /* 0x0000000000f2781c */ /* 0x000fda0000702577 */
[----:B------:R-:W-:Y:S05]  /*0520*/  @P0 BRA `(.L_x_7) ;  /* 0x0000000400000947 */ /* 0x000fea0003800000 */
[----:B------:R-:W-:Y:S02]  /*0530*/  ISETP.GE.AND P0, PT, R10, RZ, PT ;  /* 0x000000ff0a00720c */ /* 0x000fe40003f06270 */
[----:B------:R-:W-:-:S11]  /*0540*/  ISETP.GE.AND P1, PT, R11, RZ, PT ;  /* 0x000000ff0b00720c */ /* 0x000fd60003f26270 */
[----:B------:R-:W-:Y:S02]  /*0550*/  @P0 IMAD.MOV.U32 R9, RZ, RZ, RZ ;  /* 0x000000ffff090224 */ /* 0x000fe400078e00ff */
[----:B------:R-:W-:Y:S01]  /*0560*/  @!P0 FFMA R7, R0, 1.84467440737095516160e+19, RZ ;  /* 0x5f80000000078823 */ /* 0x000fe200000000ff */
[----:B------:R-:W-:Y:S02]  /*0570*/  @!P0 IMAD.MOV.U32 R9, RZ, RZ, -0x40 ;  /* 0xffffffc0ff098424 */ /* 0x000fe400078e00ff */
[----:B------:R-:W-:Y:S02]  /*0580*/  @!P1 FFMA R8, R3, 1.84467440737095516160e+19, RZ ;  /* 0x5f80000003089823 */ /* 0x000fe400000000ff */
[----:B------:R-:W-:-:S07]  /*0590*/  @!P1 VIADD R9, R9, 0x40 ;  /* 0x0000004009099836 */ /* 0x000fce0000000000 */
.L_x_3:
[----:B------:R-:W-:Y:S01]  /*05a0*/  LEA R3, R6, 0xc0800000, 0x17 ;  /* 0xc080000006037811 */ /* 0x000fe200078eb8ff */
[----:B------:R-:W-:Y:S01]  /*05b0*/  VIADD R5, R5, 0xffffff81 ;  /* 0xffffff8105057836 */ /* 0x000fe20000000000 */
[----:B------:R-:W-:Y:S03]  /*05c0*/  BSSY.RECONVERGENT B2, `(.L_x_8) ;  /* 0x0000035000027945 */ /* 0x000fe60003800200 */
[----:B------:R-:W-:Y:S01]  /*05d0*/  IMAD.IADD R3, R8, 0x1, -R3 ;  /* 0x0000000108037824 */ /* 0x000fe200078e0a03 */
[C---:B------:R-:W-:Y:S01]  /*05e0*/  IADD3 R6, PT, PT, R5.reuse, 0x7f, -R6 ;  /* 0x0000007f05067810 */ /* 0x040fe20007ffe806 */
[----:B------:R-:W-:Y:S02]  /*05f0*/  IMAD R0, R5, -0x800000, R7 ;  /* 0xff80000005007824 */ /* 0x000fe400078e0207 */
[----:B------:R-:W0:Y:S01]  /*0600*/  MUFU.RCP R8, R3 ;  /* 0x0000000300087308 */ /* 0x000e220000001000 */
[----:B------:R-:W-:Y:S01]  /*0610*/  FADD.FTZ R11, -R3, -RZ ;  /* 0x800000ff030b7221 */ /* 0x000fe20000010100 */
[----:B------:R-:W-:-:S03]  /*0620*/  IMAD.IADD R6, R6, 0x1, R9 ;  /* 0x0000000106067824 */ /* 0x000fc600078e0209 */
[----:B0-----:R-:W-:-:S04]  /*0630*/  FFMA R13, R8, R11, 1 ;  /* 0x3f800000080d7423 */ /* 0x001fc8000000000b */
[----:B------:R-:W-:-:S04]  /*0640*/  FFMA R10, R8, R13, R8 ;  /* 0x0000000d080a7223 */ /* 0x000fc80000000008 */
[----:B------:R-:W-:-:S04]  /*0650*/  FFMA R7, R0, R10, RZ ;  /* 0x0000000a00077223 */ /* 0x000fc800000000ff */
[----:B------:R-:W-:-:S04]  /*0660*/  FFMA R8, R11, R7, R0 ;  /* 0x000000070b087223 */ /* 0x000fc80000000000 */
[----:B------:R-:W-:-:S04]  /*0670*/  FFMA R7, R10, R8, R7 ;  /* 0x000000080a077223 */ /* 0x000fc80000000007 */
[----:B------:R-:W-:-:S04]  /*0680*/  FFMA R8, R11, R7, R0 ;  /* 0x000000070b087223 */ /* 0x000fc80000000000 */
[----:B------:R-:W-:-:S05]  /*0690*/  FFMA R0, R10, R8, R7 ;  /* 0x000000080a007223 */ /* 0x000fca0000000007 */
[----:B------:R-:W-:-:S04]  /*06a0*/  SHF.R.U32.HI R3, RZ, 0x17, R0 ;  /* 0x00000017ff037819 */ /* 0x000fc80000011600 */
[----:B------:R-:W-:-:S05]  /*06b0*/  LOP3.LUT R3, R3, 0xff, RZ, 0xc0, !PT ;  /* 0x000000ff03037812 */ /* 0x000fca00078ec0ff */
[----:B------:R-:W-:-:S04]  /*06c0*/  IMAD.IADD R9, R3, 0x1, R6 ;  /* 0x0000000103097824 */ /* 0x000fc800078e0206 */
[----:B------:R-:W-:-:S05]  /*06d0*/  VIADD R3, R9, 0xffffffff ;  /* 0xffffffff09037836 */ /* 0x000fca0000000000 */
[----:B------:R-:W-:-:S13]  /*06e0*/  ISETP.GE.U32.AND P0, PT, R3, 0xfe, PT ;  /* 0x000000fe0300780c */ /* 0x000fda0003f06070 */
[----:B------:R-:W-:Y:S05]  /*06f0*/  @!P0 BRA `(.L_x_9) ;  /* 0x0000000000808947 */ /* 0x000fea0003800000 */
[----:B------:R-:W-:-:S13]  /*0700*/  ISETP.GT.AND P0, PT, R9, 0xfe, PT ;  /* 0x000000fe0900780c */ /* 0x000fda0003f04270 */
[----:B------:R-:W-:Y:S05]  /*0710*/  @P0 BRA `(.L_x_10) ;  /* 0x00000000006c0947 */ /* 0x000fea0003800000 */
[----:B------:R-:W-:-:S13]  /*0720*/  ISETP.GE.AND P0, PT, R9, 0x1, PT ;  /* 0x000000010900780c */ /* 0x000fda0003f06270 */
[----:B------:R-:W-:Y:S05]  /*0730*/  @P0 BRA `(.L_x_11) ;  /* 0x0000000000740947 */ /* 0x000fea0003800000 */
[----:B------:R-:W-:Y:S02]  /*0740*/  ISETP.GE.AND P0, PT, R9, -0x18, PT ;  /* 0xffffffe80900780c */ /* 0x000fe40003f06270 */
[----:B------:R-:W-:-:S11]  /*0750*/  LOP3.LUT R0, R0, 0x80000000, RZ, 0xc0, !PT ;  /* 0x8000000000007812 */ /* 0x000fd600078ec0ff */
[----:B------:R-:W-:Y:S05]  /*0760*/  @!P0 BRA `(.L_x_11) ;  /* 0x0000000000688947 */ /* 0x000fea0003800000 */
[CCC-:B------:R-:W-:Y:S01]  /*0770*/  FFMA.RZ R3, R10.reuse, R8.reuse, R7.reuse ;  /* 0x000000080a037223 */ /* 0x1c0fe2000000c007 */
[CCC-:B------:R-:W-:Y:S01]  /*0780*/  FFMA.RM R6, R10.reuse, R8.reuse, R7.reuse ;  /* 0x000000080a067223 */ /* 0x1c0fe20000004007 */
[C---:B------:R-:W-:Y:S02]  /*0790*/  ISETP.NE.AND P2, PT, R9.reuse, RZ, PT ;  /* 0x000000ff0900720c */ /* 0x040fe40003f45270 */
[----:B------:R-:W-:Y:S02]  /*07a0*/  ISETP.NE.AND P1, PT, R9, RZ, PT ;  /* 0x000000ff0900720c */ /* 0x000fe40003f25270 */
[----:B------:R-:W-:Y:S01]  /*07b0*/  LOP3.LUT R5, R3, 0x7fffff, RZ, 0xc0, !PT ;  /* 0x007fffff03057812 */ /* 0x000fe200078ec0ff */
[----:B------:R-:W-:Y:S01]  /*07c0*/  FFMA.RP R3, R10, R8, R7 ;  /* 0x000000080a037223 */ /* 0x000fe20000008007 */
[----:B------:R-:W-:Y:S02]  /*07d0*/  VIADD R8, R9, 0x20 ;  /* 0x0000002009087836 */ /* 0x000fe40000000000 */
[----:B------:R-:W-:Y:S01]  /*07e0*/  LOP3.LUT R5, R5, 0x800000, RZ, 0xfc, !PT ;  /* 0x0080000005057812 */ /* 0x000fe200078efcff */
[----:B------:R-:W-:Y:S01]  /*07f0*/  IMAD.MOV R7, RZ, RZ, -R9 ;  /* 0x000000ffff077224 */ /* 0x000fe200078e0a09 */
[----:B------:R-:W-:-:S02]  /*0800*/  FSETP.NEU.FTZ.AND P0, PT, R3, R6, PT ;  /* 0x000000060300720b */ /* 0x000fc40003f1d000 */
[----:B------:R-:W-:Y:S02]  /*0810*/  SHF.L.U32 R8, R5, R8, RZ ;  /* 0x0000000805087219 */ /* 0x000fe400000006ff */
[----:B------:R-:W-:Y:S02]  /*0820*/  SEL R6, R7, RZ, P2 ;  /* 0x000000ff07067207 */ /* 0x000fe40001000000 */
[----:B------:R-:W-:Y:S02]  /*0830*/  ISETP.NE.AND P1, PT, R8, RZ, P1 ;  /* 0x000000ff0800720c */ /* 0x000fe40000f25270 */
[----:B------:R-:W-:Y:S02]  /*0840*/  SHF.R.U32.HI R6, RZ, R6, R5 ;  /* 0x00000006ff067219 */ /* 0x000fe40000011605 */
[----:B------:R-:W-:Y:S02]  /*0850*/  PLOP3.LUT P0, PT, P0, P1, PT, 0xf8, 0x8f ;  /* 0x00000000008f781c */ /* 0x000fe40000703f70 */
[----:B------:R-:W-:-:S02]  /*0860*/  SHF.R.U32.HI R8, RZ, 0x1, R6 ;  /* 0x00000001ff087819 */ /* 0x000fc40000011606 */
[----:B------:R-:W-:-:S04]  /*0870*/  SEL R3, RZ, 0x1, !P0 ;  /* 0x00000001ff037807 */ /* 0x000fc80004000000 */
[----:B------:R-:W-:-:S04]  /*0880*/  LOP3.LUT R3, R3, 0x1, R8, 0xf8, !PT ;  /* 0x0000000103037812 */ /* 0x000fc800078ef808 */
[----:B------:R-:W-:-:S05]  /*0890*/  LOP3.LUT R3, R3, R6, RZ, 0xc0, !PT ;  /* 0x0000000603037212 */ /* 0x000fca00078ec0ff */
[----:B------:R-:W-:-:S05]  /*08a0*/  IMAD.IADD R3, R8, 0x1, R3 ;  /* 0x0000000108037824 */ /* 0x000fca00078e0203 */
[----:B------:R-:W-:Y:S01]  /*08b0*/  LOP3.LUT R0, R3, R0, RZ, 0xfc, !PT ;  /* 0x0000000003007212 */ /* 0x000fe200078efcff */
[----:B------:R-:W-:Y:S06]  /*08c0*/  BRA `(.L_x_11) ;  /* 0x0000000000107947 */ /* 0x000fec0003800000 */
.L_x_10:
[----:B------:R-:W-:-:S04]  /*08d0*/  LOP3.LUT R0, R0, 0x80000000, RZ, 0xc0, !PT ;  /* 0x8000000000007812 */ /* 0x000fc800078ec0ff */
[----:B------:R-:W-:Y:S01]  /*08e0*/  LOP3.LUT R0, R0, 0x7f800000, RZ, 0xfc, !PT ;  /* 0x7f80000000007812 */ /* 0x000fe200078efcff */
[----:B------:R-:W-:Y:S06]  /*08f0*/  BRA `(.L_x_11) ;  /* 0x0000000000047947 */ /* 0x000fec0003800000 */
.L_x_9:
[----:B------:R-:W-:-:S07]  /*0900*/  IMAD R0, R6, 0x800000, R0 ;  /* 0x0080000006007824 */ /* 0x000fce00078e0200 */
.L_x_11:
[----:B------:R-:W-:Y:S05]  /*0910*/  BSYNC.RECONVERGENT B2 ;  /* 0x0000000000027941 */ /* 0x000fea0003800200 */
.L_x_8:
[----:B------:R-:W-:Y:S05]  /*0920*/  BRA `(.L_x_12) ;  /* 0x0000000000207947 */ /* 0x000fea0003800000 */
.L_x_7:
[----:B------:R-:W-:-:S04]  /*0930*/  LOP3.LUT R0, R8, 0x80000000, R7, 0x48, !PT ;  /* 0x8000000008007812 */ /* 0x000fc800078e4807 */
[----:B------:R-:W-:Y:S01]  /*0940*/  LOP3.LUT R0, R0, 0x7f800000, RZ, 0xfc, !PT ;  /* 0x7f80000000007812 */ /* 0x000fe200078efcff */
[----:B------:R-:W-:Y:S06]  /*0950*/  BRA `(.L_x_12) ;  /* 0x0000000000147947 */ /* 0x000fec0003800000 */
.L_x_6:
[----:B------:R-:W-:Y:S01]  /*0960*/  LOP3.LUT R0, R8, 0x80000000, R7, 0x48, !PT ;  /* 0x8000000008007812 */ /* 0x000fe200078e4807 */
[----:B------:R-:W-:Y:S06]  /*0970*/  BRA `(.L_x_12) ;  /* 0x00000000000c7947 */ /* 0x000fec0003800000 */
.L_x_5:
[----:B------:R-:W0:Y:S01]  /*0980*/  MUFU.RSQ R0, -QNAN ;  /* 0xffc0000000007908 */ /* 0x000e220000001400 */
[----:B------:R-:W-:Y:S05]  /*0990*/  BRA `(.L_x_12) ;  /* 0x0000000000047947 */ /* 0x000fea0003800000 */
.L_x_4:
[----:B------:R-:W-:-:S07]  /*09a0*/  FADD.FTZ R0, R0, R3 ;  /* 0x0000000300007221 */ /* 0x000fce0000010000 */
.L_x_12:
[----:B------:R-:W-:Y:S05]  /*09b0*/  BSYNC.RECONVERGENT B1 ;  /* 0x0000000000017941 */ /* 0x000fea0003800200 */
.L_x_2:
[----:B------:R-:W-:-:S04]  /*09c0*/  IMAD.MOV.U32 R5, RZ, RZ, 0x0 ;  /* 0x00000000ff057424 */ /* 0x000fc800078e00ff */
[----:B0-----:R-:W-:Y:S05]  /*09d0*/  RET.REL.NODEC R4 `(cuda_update_image) ;  /* 0xfffffff404887950 */ /* 0x001fea0003c3ffff */
.L_x_13:
[----:B------:R-:W-:-:S00]  /*09e0*/  BRA `(.L_x_13) ;  /* 0xfffffffc00fc7947 */ /* 0x000fc0000383ffff */
[----:B------:R-:W-:-:S00]  /*09f0*/  NOP ;  /* 0x0000000000007918 */ /* 0x000fc00000000000 */
        /* <DEDUP_REMOVED lines=8> */
.L_x_14:


//--------------------- .nv.shared.reserved.0     --------------------------
	.section	.nv.shared.reserved.0,"aw",@nobits
	.weak		__nv_reservedSMEM_offset_0_alias
	.size		__nv_reservedSMEM_offset_0_alias, 0, 64
	.other		__nv_reservedSMEM_offset_0_alias,@"STO_CUDA_RESERVED_SHARED STV_DEFAULT"
__nv_reservedSMEM_offset_0_alias:
	.zero		0
	.zero		64


//--------------------- .nv.constant0.cuda_update_image --------------------------
	.section	.nv.constant0.cuda_update_image,"a",@progbits
	.sectionflags	@""
	.align	4
.nv.constant0.cuda_update_image:
	.zero		944


//--------------------- SYMBOLS --------------------------

	.type		.nv.reservedSmem.offset0,@object
	.size		.nv.reservedSmem.offset0,0x4
